	.headerflags	@"EF_CUDA_TEXMODE_UNIFIED EF_CUDA_64BIT_ADDRESS EF_CUDA_ACCELERATORS EF_CUDA_SM90 EF_CUDA_VIRTUAL_SM(EF_CUDA_SM90)"
	.elftype	@"ET_EXEC"


//--------------------- .nv.info                  --------------------------
	.section	.nv.info,"",@"SHT_CUDA_INFO"
	.align	4


	//----- nvinfo : EIATTR_REGCOUNT
	.align		4
        /*0000*/ 	.byte	0x04, 0x2f
        /*0002*/ 	.short	(.L_3 - .L_2)
	.align		4
.L_2:
        /*0004*/ 	.word	index@(triton_poi_fused__native_batch_norm_legit_no_training_add_native_batch_norm_backward_relu_23)
        /*0008*/ 	.word	0x00000016


	//----- nvinfo : EIATTR_MIN_STACK_SIZE
	.align		4
.L_3:
        /*000c*/ 	.byte	0x04, 0x12
        /*000e*/ 	.short	(.L_5 - .L_4)
	.align		4
.L_4:
        /*0010*/ 	.word	index@(triton_poi_fused__native_batch_norm_legit_no_training_add_native_batch_norm_backward_relu_23)
        /*0014*/ 	.word	0x00000000


	//----- nvinfo : EIATTR_FRAME_SIZE
	.align		4
.L_5:
        /*0018*/ 	.byte	0x04, 0x11
        /*001a*/ 	.short	(.L_7 - .L_6)
	.align		4
.L_6:
        /*001c*/ 	.word	index@(triton_poi_fused__native_batch_norm_legit_no_training_add_native_batch_norm_backward_relu_23)
        /*0020*/ 	.word	0x00000000


	//----- nvinfo : EIATTR_MIN_STACK_SIZE
	.align		4
.L_7:
        /*0024*/ 	.byte	0x04, 0x12
        /*0026*/ 	.short	(.L_9 - .L_8)
	.align		4
.L_8:
        /*0028*/ 	.word	index@(triton_poi_fused__native_batch_norm_legit_no_training_add_native_batch_norm_backward_relu_23)
        /*002c*/ 	.word	0x00000000
.L_9:


//--------------------- .nv.info.triton_poi_fused__native_batch_norm_legit_no_training_add_native_batch_norm_backward_relu_23 --------------------------
	.section	.nv.info.triton_poi_fused__native_batch_norm_legit_no_training_add_native_batch_norm_backward_relu_23,"",@"SHT_CUDA_INFO"
	.sectionflags	@""
	.align	4


	//----- nvinfo : EIATTR_CUDA_API_VERSION
	.align		4
        /*0000*/ 	.byte	0x04, 0x37
        /*0002*/ 	.short	(.L_11 - .L_10)
.L_10:
        /*0004*/ 	.word	0x0000007c


	//----- nvinfo : EIATTR_KPARAM_INFO
	.align		4
.L_11:
        /*0008*/ 	.byte	0x04, 0x17
        /*000a*/ 	.short	(.L_13 - .L_12)
.L_12:
        /*000c*/ 	.word	0x00000000
        /*0010*/ 	.short	0x0009
        /*0012*/ 	.short	0x0048
        /*0014*/ 	.byte	0x00, 0xf0, 0x11, 0x00


	//----- nvinfo : EIATTR_KPARAM_INFO
	.align		4
.L_13:
        /*0018*/ 	.byte	0x04, 0x17
        /*001a*/ 	.short	(.L_15 - .L_14)
.L_14:
        /*001c*/ 	.word	0x00000000
        /*0020*/ 	.short	0x0008
        /*0022*/ 	.short	0x0040
        /*0024*/ 	.byte	0x00, 0xf4, 0x21, 0x00


	//----- nvinfo : EIATTR_KPARAM_INFO
	.align		4
.L_15:
        /*0028*/ 	.byte	0x04, 0x17
        /*002a*/ 	.short	(.L_17 - .L_16)
.L_16:
        /*002c*/ 	.word	0x00000000
        /*0030*/ 	.short	0x0007
        /*0032*/ 	.short	0x0038
        /*0034*/ 	.byte	0x00, 0xf4, 0x21, 0x00


	//----- nvinfo : EIATTR_KPARAM_INFO
	.align		4
.L_17:
        /*0038*/ 	.byte	0x04, 0x17
        /*003a*/ 	.short	(.L_19 - .L_18)
.L_18:
        /*003c*/ 	.word	0x00000000
        /*0040*/ 	.short	0x0006
        /*0042*/ 	.short	0x0030
        /*0044*/ 	.byte	0x00, 0xf4, 0x21, 0x00


	//----- nvinfo : EIATTR_KPARAM_INFO
	.align		4
.L_19:
        /*0048*/ 	.byte	0x04, 0x17
        /*004a*/ 	.short	(.L_21 - .L_20)
.L_20:
        /*004c*/ 	.word	0x00000000
        /*0050*/ 	.short	0x0005
        /*0052*/ 	.short	0x0028
        /*0054*/ 	.byte	0x00, 0xf4, 0x21, 0x00


	//----- nvinfo : EIATTR_KPARAM_INFO
	.align		4
.L_21:
        /*0058*/ 	.byte	0x04, 0x17
        /*005a*/ 	.short	(.L_23 - .L_22)
.L_22:
        /*005c*/ 	.word	0x00000000
        /*0060*/ 	.short	0x0004
        /*0062*/ 	.short	0x0020
        /*0064*/ 	.byte	0x00, 0xf4, 0x21, 0x00


	//----- nvinfo : EIATTR_KPARAM_INFO
	.align		4
.L_23:
        /*0068*/ 	.byte	0x04, 0x17
        /*006a*/ 	.short	(.L_25 - .L_24)
.L_24:
        /*006c*/ 	.word	0x00000000
        /*0070*/ 	.short	0x0003
        /*0072*/ 	.short	0x0018
        /*0074*/ 	.byte	0x00, 0xf4, 0x21, 0x00


	//----- nvinfo : EIATTR_KPARAM_INFO
	.align		4
.L_25:
        /*0078*/ 	.byte	0x04, 0x17
        /*007a*/ 	.short	(.L_27 - .L_26)
.L_26:
        /*007c*/ 	.word	0x00000000
        /*0080*/ 	.short	0x0002
        /*0082*/ 	.short	0x0010
        /*0084*/ 	.byte	0x00, 0xf4, 0x21, 0x00


	//----- nvinfo : EIATTR_KPARAM_INFO
	.align		4
.L_27:
        /*0088*/ 	.byte	0x04, 0x17
        /*008a*/ 	.short	(.L_29 - .L_28)
.L_28:
        /*008c*/ 	.word	0x00000000
        /*0090*/ 	.short	0x0001
        /*0092*/ 	.short	0x0008
        /*0094*/ 	.byte	0x00, 0xf4, 0x21, 0x00


	//----- nvinfo : EIATTR_KPARAM_INFO
	.align		4
.L_29:
        /*0098*/ 	.byte	0x04, 0x17
        /*009a*/ 	.short	(.L_31 - .L_30)
.L_30:
        /*009c*/ 	.word	0x00000000
        /*00a0*/ 	.short	0x0000
        /*00a2*/ 	.short	0x0000
        /*00a4*/ 	.byte	0x00, 0xf4, 0x21, 0x00


	//----- nvinfo : EIATTR_SPARSE_MMA_MASK
	.align		4
.L_31:
        /*00a8*/ 	.byte	0x03, 0x50
        /*00aa*/ 	.short	0x0000


	//----- nvinfo : EIATTR_MAXREG_COUNT
	.align		4
        /*00ac*/ 	.byte	0x03, 0x1b
        /*00ae*/ 	.short	0x00ff


	//----- nvinfo : EIATTR_EXIT_INSTR_OFFSETS
	.align		4
        /*00b0*/ 	.byte	0x04, 0x1c
        /*00b2*/ 	.short	(.L_33 - .L_32)


	//   ....[0]....
.L_32:
        /*00b4*/ 	.word	0x000004a0


	//----- nvinfo : EIATTR_REQNTID
	.align		4
.L_33:
        /*00b8*/ 	.byte	0x04, 0x10
        /*00ba*/ 	.short	(.L_35 - .L_34)
.L_34:
        /*00bc*/ 	.word	0x00000100
        /*00c0*/ 	.word	0x00000001
        /*00c4*/ 	.word	0x00000001


	//----- nvinfo : EIATTR_CBANK_PARAM_SIZE
	.align		4
.L_35:
        /*00c8*/ 	.byte	0x03, 0x19
        /*00ca*/ 	.short	0x004c


	//----- nvinfo : EIATTR_PARAM_CBANK
	.align		4
        /*00cc*/ 	.byte	0x04, 0x0a
        /*00ce*/ 	.short	(.L_37 - .L_36)
	.align		4
.L_36:
        /*00d0*/ 	.word	index@(.nv.constant0.triton_poi_fused__native_batch_norm_legit_no_training_add_native_batch_norm_backward_relu_23)
        /*00d4*/ 	.short	0x0210
        /*00d6*/ 	.short	0x004c


	//----- nvinfo : EIATTR_SW_WAR
	.align		4
.L_37:
        /*00d8*/ 	.byte	0x04, 0x36
        /*00da*/ 	.short	(.L_39 - .L_38)
.L_38:
        /*00dc*/ 	.word	0x00000008
.L_39:


//--------------------- .nv.callgraph             --------------------------
	.section	.nv.callgraph,"",@"SHT_CUDA_CALLGRAPH"
	.align	4
	.sectionentsize	8
	.align		4
        /*0000*/ 	.word	0x00000000
	.align		4
        /*0004*/ 	.word	0xffffffff
	.align		4
        /*0008*/ 	.word	0x00000000
	.align		4
        /*000c*/ 	.word	0xfffffffe
	.align		4
        /*0010*/ 	.word	0x00000000
	.align		4
        /*0014*/ 	.word	0xfffffffd
	.align		4
        /*0018*/ 	.word	0x00000000
	.align		4
        /*001c*/ 	.word	0xfffffffc


//--------------------- .nv.constant4             --------------------------
	.section	.nv.constant4,"a",@progbits
	.align	8
	.align		8
.nv.constant4:
        /*0000*/ 	.dword	_$_str
	.align		8
        /*0008*/ 	.dword	_$_str_$_2


//--------------------- .text.triton_poi_fused__native_batch_norm_legit_no_training_add_native_batch_norm_backward_relu_23 --------------------------
	.section	.text.triton_poi_fused__native_batch_norm_legit_no_training_add_native_batch_norm_backward_relu_23,"ax",@progbits
	.align	128
        .global         triton_poi_fused__native_batch_norm_legit_no_training_add_native_batch_norm_backward_relu_23
        .type           triton_poi_fused__native_batch_norm_legit_no_training_add_native_batch_norm_backward_relu_23,@function
        .size           triton_poi_fused__native_batch_norm_legit_no_training_add_native_batch_norm_backward_relu_23,(.L_x_1 - triton_poi_fused__native_batch_norm_legit_no_training_add_native_batch_norm_backward_relu_23)
        .other          triton_poi_fused__native_batch_norm_legit_no_training_add_native_batch_norm_backward_relu_23,@"STO_CUDA_ENTRY STV_DEFAULT"
triton_poi_fused__native_batch_norm_legit_no_training_add_native_batch_norm_backward_relu_23:
.text.triton_poi_fused__native_batch_norm_legit_no_training_add_native_batch_norm_backward_relu_23:
[----:B------:R-:W-:Y:S01]  /*0000*/  LDC R1, c[0x0][0x28] ;  /* 0x00000a00ff017b82 */ /* 0x000fe20000000800 */
[----:B------:R-:W1:Y:S07]  /*0010*/  S2R R0, SR_TID.X ;  /* 0x0000000000007919 */ /* 0x000e6e0000002100 */
[----:B------:R-:W2:Y:S01]  /*0020*/  LDC.64 R2, c[0x0][0x230] ;  /* 0x00008c00ff027b82 */ /* 0x000ea20000000a00 */
[----:B------:R-:W-:Y:S01]  /*0030*/  ULDC.64 UR4, c[0x0][0x208] ;  /* 0x0000820000047ab9 */ /* 0x000fe20000000a00 */
[----:B------:R-:W3:Y:S06]  /*0040*/  S2R R7, SR_CTAID.X ;  /* 0x0000000000077919 */ /* 0x000eec0000002500 */
[----:B------:R-:W4:Y:S08]  /*0050*/  LDC.64 R8, c[0x0][0x218] ;  /* 0x00008600ff087b82 */ /* 0x000f300000000a00 */
[----:B------:R-:W5:Y:S08]  /*0060*/  LDC.64 R14, c[0x0][0x228] ;  /* 0x00008a00ff0e7b82 */ /* 0x000f700000000a00 */
[----:B------:R-:W5:Y:S01]  /*0070*/  LDC.64 R12, c[0x0][0x240] ;  /* 0x00009000ff0c7b82 */ /* 0x000f620000000a00 */
[----:B-1----:R-:W-:-:S07]  /*0080*/  SHF.L.U32 R0, R0, 0x1, RZ ;  /* 0x0000000100007819 */ /* 0x002fce00000006ff */
[----:B------:R-:W1:Y:S01]  /*0090*/  LDC.64 R16, c[0x0][0x238] ;  /* 0x00008e00ff107b82 */ /* 0x000e620000000a00 */
[----:B---3--:R-:W-:Y:S02]  /*00a0*/  SHF.R.S32.HI R5, RZ, 0x16, R7 ;  /* 0x00000016ff057819 */ /* 0x008fe40000011407 */
[----:B------:R-:W-:Y:S02]  /*00b0*/  LOP3.LUT R0, R0, 0x1fe, RZ, 0xc0, !PT ;  /* 0x000001fe00007812 */ /* 0x000fe400078ec0ff */
[----:B------:R-:W-:Y:S02]  /*00c0*/  SGXT R5, R5, 0x1 ;  /* 0x000000010505781a */ /* 0x000fe40000000200 */
[----:B------:R-:W-:Y:S02]  /*00d0*/  LEA R0, R7, R0, 0x9 ;  /* 0x0000000007007211 */ /* 0x000fe400078e48ff */
[----:B------:R-:W3:Y:S02]  /*00e0*/  LDC.64 R6, c[0x0][0x220] ;  /* 0x00008800ff067b82 */ /* 0x000ee40000000a00 */
[----:B------:R-:W-:-:S04]  /*00f0*/  LEA.HI R5, R5, R0, RZ, 0x7 ;  /* 0x0000000005057211 */ /* 0x000fc800078f38ff */
[----:B------:R-:W-:-:S04]  /*0100*/  LOP3.LUT R5, R5, 0xffffff80, RZ, 0xc0, !PT ;  /* 0xffffff8005057812 */ /* 0x000fc800078ec0ff */
[----:B------:R-:W-:Y:S02]  /*0110*/  IADD3 R10, R0, -R5, RZ ;  /* 0x80000005000a7210 */ /* 0x000fe40007ffe0ff */
[----:B------:R-:W1:Y:S03]  /*0120*/  LDC.64 R4, c[0x0][0x210] ;  /* 0x00008400ff047b82 */ /* 0x000e660000000a00 */
[----:B--2---:R-:W-:-:S06]  /*0130*/  IMAD.WIDE R2, R10, 0x4, R2 ;  /* 0x000000040a027825 */ /* 0x004fcc00078e0202 */
[----:B------:R-:W2:Y:S01]  /*0140*/  LDG.E.EL.64 R2, desc[UR4][R2.64] ;  /* 0x0000000402027981 */ /* 0x000ea2000c2e1b00 */
[----:B----4-:R-:W-:-:S04]  /*0150*/  IMAD.WIDE R8, R0, 0x4, R8 ;  /* 0x0000000400087825 */ /* 0x010fc800078e0208 */
[----:B---3--:R-:W-:Y:S02]  /*0160*/  IMAD.WIDE R6, R0, 0x4, R6 ;  /* 0x0000000400067825 */ /* 0x008fe400078e0206 */
[----:B------:R-:W3:Y:S02]  /*0170*/  LDG.E.64 R8, desc[UR4][R8.64] ;  /* 0x0000000408087981 */ /* 0x000ee4000c1e1b00 */
[----:B-----5:R-:W-:Y:S02]  /*0180*/  IMAD.WIDE R14, R10, 0x4, R14 ;  /* 0x000000040a0e7825 */ /* 0x020fe400078e020e */
[----:B------:R-:W4:Y:S02]  /*0190*/  LDG.E.64 R6, desc[UR4][R6.64] ;  /* 0x0000000406067981 */ /* 0x000f24000c1e1b00 */
[----:B01----:R-:W-:Y:S02]  /*01a0*/  IMAD.WIDE R4, R0, 0x4, R4 ;  /* 0x0000000400047825 */ /* 0x003fe400078e0204 */
[----:B------:R-:W5:Y:S04]  /*01b0*/  LDG.E.EL.64 R14, desc[UR4][R14.64] ;  /* 0x000000040e0e7981 */ /* 0x000f68000c2e1b00 */
[----:B------:R-:W3:Y:S01]  /*01c0*/  LDG.E.64 R4, desc[UR4][R4.64] ;  /* 0x0000000404047981 */ /* 0x000ee2000c1e1b00 */
[----:B------:R-:W-:-:S04]  /*01d0*/  IMAD.WIDE R12, R10, 0x4, R12 ;  /* 0x000000040a0c7825 */ /* 0x000fc800078e020c */
[----:B------:R-:W-:Y:S02]  /*01e0*/  IMAD.WIDE R16, R10, 0x4, R16 ;  /* 0x000000040a107825 */ /* 0x000fe400078e0210 */
[----:B------:R-:W4:Y:S04]  /*01f0*/  LDG.E.EL.64 R12, desc[UR4][R12.64] ;  /* 0x000000040c0c7981 */ /* 0x000f28000c2e1b00 */
[----:B------:R0:W4:Y:S02]  /*0200*/  LDG.E.EL.64 R10, desc[UR4][R16.64] ;  /* 0x00000004100a7981 */ /* 0x000124000c2e1b00 */
[----:B0-----:R-:W-:Y:S01]  /*0210*/  HFMA2.MMA R17, -RZ, RZ, 1.625, 0 ;  /* 0x3e800000ff117435 */ /* 0x001fe200000001ff */
[----:B--2---:R-:W-:Y:S01]  /*0220*/  FADD R2, R2, 9.9999997473787516356e-06 ;  /* 0x3727c5ac02027421 */ /* 0x004fe20000000000 */
[----:B------:R-:W-:-:S03]  /*0230*/  FADD R3, R3, 9.9999997473787516356e-06 ;  /* 0x3727c5ac03037421 */ /* 0x000fc60000000000 */
[----:B------:R-:W0:Y:S08]  /*0240*/  MUFU.SQRT R18, R2 ;  /* 0x0000000200127308 */ /* 0x000e300000002000 */
[----:B------:R1:W2:Y:S01]  /*0250*/  MUFU.SQRT R19, R3 ;  /* 0x0000000300137308 */ /* 0x0002a20000002000 */
[C---:B0-----:R-:W-:Y:S02]  /*0260*/  FSETP.GT.AND P0, PT, R18.reuse, 8.50705917302346158658e+37, PT ;  /* 0x7e8000001200780b */ /* 0x041fe40003f04000 */
[----:B------:R-:W-:Y:S01]  /*0270*/  FSETP.GEU.AND P2, PT, R18, 1.175494350822287508e-38, PT ;  /* 0x008000001200780b */ /* 0x000fe20003f4e000 */
[----:B---3--:R-:W-:Y:S01]  /*0280*/  FADD R16, R5, R9 ;  /* 0x0000000905107221 */ /* 0x008fe20000000000 */
[----:B-1----:R-:W0:Y:S01]  /*0290*/  LDC.64 R2, c[0x0][0x248] ;  /* 0x00009200ff027b82 */ /* 0x002e220000000a00 */
[----:B--2---:R-:W-:-:S02]  /*02a0*/  FSETP.GT.AND P1, PT, R19, 8.50705917302346158658e+37, PT ;  /* 0x7e8000001300780b */ /* 0x004fc40003f24000 */
[----:B------:R-:W-:-:S06]  /*02b0*/  FSETP.GEU.AND P3, PT, R19, 1.175494350822287508e-38, PT ;  /* 0x008000001300780b */ /* 0x000fcc0003f6e000 */
[----:B------:R-:W-:-:S04]  /*02c0*/  @P0 FMUL R18, R18, 0.25 ;  /* 0x3e80000012120820 */ /* 0x000fc80000400000 */
[----:B------:R-:W-:Y:S01]  /*02d0*/  @!P2 FMUL R18, R18, 16777216 ;  /* 0x4b8000001212a820 */ /* 0x000fe20000400000 */
[----:B------:R-:W-:-:S04]  /*02e0*/  @P1 FMUL R19, R19, 0.25 ;  /* 0x3e80000013131820 */ /* 0x000fc80000400000 */
[----:B------:R-:W-:Y:S01]  /*02f0*/  @!P3 FMUL R19, R19, 16777216 ;  /* 0x4b8000001313b820 */ /* 0x000fe20000400000 */
[----:B------:R-:W1:Y:S01]  /*0300*/  MUFU.RCP R18, R18 ;  /* 0x0000001200127308 */ /* 0x000e620000001000 */
[----:B------:R-:W-:Y:S01]  /*0310*/  FADD R5, R4, R8 ;  /* 0x0000000804057221 */ /* 0x000fe20000000000 */
[----:B------:R-:W-:-:S06]  /*0320*/  FSEL R9, R17, 1, P0 ;  /* 0x3f80000011097808 */ /* 0x000fcc0000000000 */
[----:B------:R-:W2:Y:S01]  /*0330*/  MUFU.RCP R19, R19 ;  /* 0x0000001300137308 */ /* 0x000ea20000001000 */
[----:B------:R-:W-:Y:S01]  /*0340*/  FSEL R8, R17, 1, P1 ;  /* 0x3f80000011087808 */ /* 0x000fe20000800000 */
[----:B----4-:R-:W-:Y:S01]  /*0350*/  FADD R16, R7, R16 ;  /* 0x0000001007107221 */ /* 0x010fe20000000000 */
[----:B------:R-:W-:Y:S02]  /*0360*/  FADD R7, R6, R5 ;  /* 0x0000000506077221 */ /* 0x000fe40000000000 */
[----:B------:R-:W3:Y:S01]  /*0370*/  LDC.64 R4, c[0x0][0x250] ;  /* 0x00009400ff047b82 */ /* 0x000ee20000000a00 */
[----:B------:R-:W-:Y:S01]  /*0380*/  @!P2 FMUL R9, R9, 16777216 ;  /* 0x4b8000000909a820 */ /* 0x000fe20000400000 */
[----:B------:R-:W-:Y:S01]  /*0390*/  @!P3 FMUL R8, R8, 16777216 ;  /* 0x4b8000000808b820 */ /* 0x000fe20000400000 */
[----:B-----5:R-:W-:Y:S01]  /*03a0*/  FADD R15, -R15, R16 ;  /* 0x000000100f0f7221 */ /* 0x020fe20000000100 */
[----:B------:R-:W-:Y:S01]  /*03b0*/  FADD R14, -R14, R7 ;  /* 0x000000070e0e7221 */ /* 0x000fe20000000100 */
[----:B-1----:R-:W-:Y:S01]  /*03c0*/  FMUL R9, R18, R9 ;  /* 0x0000000912097220 */ /* 0x002fe20000400000 */
[----:B--2---:R-:W-:-:S03]  /*03d0*/  FMUL R8, R19, R8 ;  /* 0x0000000813087220 */ /* 0x004fc60000400000 */
[----:B------:R-:W-:Y:S01]  /*03e0*/  FMUL R9, R14, R9 ;  /* 0x000000090e097220 */ /* 0x000fe20000400000 */
[----:B------:R-:W-:-:S03]  /*03f0*/  FMUL R8, R15, R8 ;  /* 0x000000080f087220 */ /* 0x000fc60000400000 */
[----:B------:R-:W-:Y:S01]  /*0400*/  FFMA R9, R10, R9, R12 ;  /* 0x000000090a097223 */ /* 0x000fe2000000000c */
[----:B------:R-:W-:-:S04]  /*0410*/  FFMA R8, R11, R8, R13 ;  /* 0x000000080b087223 */ /* 0x000fc8000000000d */
[C---:B------:R-:W-:Y:S02]  /*0420*/  FSETP.GEU.AND P0, PT, R9.reuse, RZ, PT ;  /* 0x000000ff0900720b */ /* 0x040fe40003f0e000 */
[----:B------:R-:W-:Y:S01]  /*0430*/  FSETP.GEU.AND P1, PT, R8, RZ, PT ;  /* 0x000000ff0800720b */ /* 0x000fe20003f2e000 */
[----:B0-----:R-:W-:Y:S01]  /*0440*/  IMAD.WIDE R2, R0, 0x4, R2 ;  /* 0x0000000400027825 */ /* 0x001fe200078e0202 */
[----:B------:R-:W-:Y:S02]  /*0450*/  FSEL R6, R9, RZ, P0 ;  /* 0x000000ff09067208 */ /* 0x000fe40000000000 */
[----:B------:R-:W-:Y:S01]  /*0460*/  FSEL R7, R8, RZ, P1 ;  /* 0x000000ff08077208 */ /* 0x000fe20000800000 */
[----:B---3--:R-:W-:-:S04]  /*0470*/  IMAD.WIDE R4, R0, 0x4, R4 ;  /* 0x0000000400047825 */ /* 0x008fc800078e0204 */
[----:B------:R-:W-:Y:S04]  /*0480*/  STG.E.64 desc[UR4][R2.64], R6 ;  /* 0x0000000602007986 */ /* 0x000fe8000c101b04 */
[----:B------:R-:W-:Y:S01]  /*0490*/  STG.E.64 desc[UR4][R4.64], R14 ;  /* 0x0000000e04007986 */ /* 0x000fe2000c101b04 */
[----:B------:R-:W-:Y:S05]  /*04a0*/  EXIT ;  /* 0x000000000000794d */ /* 0x000fea0003800000 */
.L_x_0:
[----:B------:R-:W-:-:S00]  /*04b0*/  BRA `(.L_x_0) ;  /* 0xfffffffc00fc7947 */ /* 0x000fc0000383ffff */
[----:B------:R-:W-:-:S00]  /*04c0*/  NOP ;  /* 0x0000000000007918 */ /* 0x000fc00000000000 */
        /* <DEDUP_REMOVED lines=11> */
.L_x_1:


//--------------------- .nv.global.init           --------------------------
	.section	.nv.global.init,"aw",@progbits
.nv.global.init:
	.type		_$_str,@object
	.size		_$_str,(_$_str_$_2 - _$_str)
_$_str:
        /*0000*/ 	.byte	0x5f, 0x5f, 0x43, 0x55, 0x44, 0x41, 0x5f, 0x46, 0x54, 0x5a, 0x00
	.type		_$_str_$_2,@object
	.size		_$_str_$_2,(.L_1 - _$_str_$_2)
_$_str_$_2:
        /*000b*/ 	.byte	0x5f, 0x5f, 0x43, 0x55, 0x44, 0x41, 0x5f, 0x50, 0x52, 0x45, 0x43, 0x5f, 0x53, 0x51, 0x52, 0x54
        /*001b*/ 	.byte	0x00
.L_1:


//--------------------- .nv.constant0.triton_poi_fused__native_batch_norm_legit_no_training_add_native_batch_norm_backward_relu_23 --------------------------
	.section	.nv.constant0.triton_poi_fused__native_batch_norm_legit_no_training_add_native_batch_norm_backward_relu_23,"a",@progbits
	.sectionflags	@""
	.align	4
.nv.constant0.triton_poi_fused__native_batch_norm_legit_no_training_add_native_batch_norm_backward_relu_23:
	.zero		604
